//
// Generated by NVIDIA NVVM Compiler
//
// Compiler Build ID: CL-36424714
// Cuda compilation tools, release 13.0, V13.0.88
// Based on NVVM 20.0.0
//

.version 9.0
.target sm_100
.address_size 64

	// .globl	_ZN7gunrock4util7latency11Load_KernelEiPi

.visible .entry _ZN7gunrock4util7latency11Load_KernelEiPi(
	.param .u32 _ZN7gunrock4util7latency11Load_KernelEiPi_param_0,
	.param .u64 .ptr .align 1 _ZN7gunrock4util7latency11Load_KernelEiPi_param_1
)
{
	.reg .pred 	%p<6>;
	.reg .b32 	%r<30>;
	.reg .b64 	%rd<5>;

	ld.param.u32 	%r16, [_ZN7gunrock4util7latency11Load_KernelEiPi_param_0];
	ld.param.u64 	%rd2, [_ZN7gunrock4util7latency11Load_KernelEiPi_param_1];
	cvta.to.global.u64 	%rd3, %rd2;
	mov.u32 	%r17, %ntid.x;
	mov.u32 	%r18, %ctaid.x;
	mov.u32 	%r19, %tid.x;
	mad.lo.s32 	%r20, %r17, %r18, %r19;
	mul.wide.s32 	%rd4, %r20, 4;
	add.s64 	%rd1, %rd3, %rd4;
	ld.global.u32 	%r29, [%rd1];
	setp.lt.s32 	%p1, %r16, 1;
	@%p1 bra 	$L__BB0_7;
	and.b32  	%r2, %r16, 3;
	setp.lt.u32 	%p2, %r16, 4;
	@%p2 bra 	$L__BB0_4;
	and.b32  	%r22, %r16, 2147483644;
	neg.s32 	%r23, %r22;
$L__BB0_3:
	mad.lo.s32 	%r29, %r29, 130321, 5191080;
	add.s32 	%r23, %r23, 4;
	setp.ne.s32 	%p3, %r23, 0;
	@%p3 bra 	$L__BB0_3;
$L__BB0_4:
	setp.eq.s32 	%p4, %r2, 0;
	@%p4 bra 	$L__BB0_7;
	neg.s32 	%r27, %r2;
$L__BB0_6:
	.pragma "nounroll";
	mad.lo.s32 	%r29, %r29, 19, 717;
	add.s32 	%r27, %r27, 1;
	setp.ne.s32 	%p5, %r27, 0;
	@%p5 bra 	$L__BB0_6;
$L__BB0_7:
	st.global.u32 	[%rd1], %r29;
	ret;

}


// ===== COMPILED SASS (sm_100) =====

	.target	sm_100

	.elftype	@"ET_EXEC"


//--------------------- .note.nv.tkinfo           --------------------------
	.section	.note.nv.tkinfo,"",@"SHT_NOTE"
	.sectionflags	@"SHF_NOTE_NV_TKINFO"
	.tkinfo
        /*0018*/ 	.word	0x00000002
        /*0030*/ 	.string	""
        /*0030*/ 	.string	"ptxas"
        /*0030*/ 	.string	"Cuda compilation tools, release 13.0, V13.0.88"
        /*0030*/ 	.string	"Build cuda_13.0.r13.0/compiler.36424714_0"
        /*0030*/ 	.string	"-arch sm_100 -m 64 "



//--------------------- .note.nv.cuinfo           --------------------------
	.section	.note.nv.cuinfo,"",@"SHT_NOTE"
	.sectionflags	@"SHF_NOTE_NV_CUINFO"
        /*0018*/ 	.short	0x0002
        /*001a*/ 	.short	0x0064
        /*001c*/ 	.short	0x0082
	.zero		2


//--------------------- .nv.info                  --------------------------
	.section	.nv.info,"",@"SHT_CUDA_INFO"
	.align	4


	//----- nvinfo : EIATTR_REGCOUNT
	.align		4
        /*0000*/ 	.byte	0x04, 0x2f
        /*0002*/ 	.short	(.L_1 - .L_0)
	.align		4
.L_0:
        /*0004*/ 	.word	index@(_ZN7gunrock4util7latency11Load_KernelEiPi)
        /*0008*/ 	.word	0x00000009


	//----- nvinfo : EIATTR_FRAME_SIZE
	.align		4
.L_1:
        /*000c*/ 	.byte	0x04, 0x11
        /*000e*/ 	.short	(.L_3 - .L_2)
	.align		4
.L_2:
        /*0010*/ 	.word	index@(_ZN7gunrock4util7latency11Load_KernelEiPi)
        /*0014*/ 	.word	0x00000000


	//----- nvinfo : EIATTR_MIN_STACK_SIZE
	.align		4
.L_3:
        /*0018*/ 	.byte	0x04, 0x12
        /*001a*/ 	.short	(.L_5 - .L_4)
	.align		4
.L_4:
        /*001c*/ 	.word	index@(_ZN7gunrock4util7latency11Load_KernelEiPi)
        /*0020*/ 	.word	0x00000000
.L_5:


//--------------------- .nv.compat                --------------------------
	.section	.nv.compat,"",@"SHT_CUDA_COMPAT_INFO"
	.align	4
        /*0000*/ 	.byte	0x02, 0x09, 0x00, 0x00, 0x02, 0x02, 0x01, 0x00, 0x02, 0x05, 0x05, 0x00, 0x03, 0x07, 0x01, 0x01
        /*0010*/ 	.byte	0x02, 0x03, 0x00, 0x00, 0x02, 0x06, 0x01, 0x00, 0x04, 0x0b, 0x08, 0x00, 0x09, 0x00, 0x00, 0x00
        /*0020*/ 	.byte	0x00, 0x00, 0x00, 0x00


//--------------------- .nv.info._ZN7gunrock4util7latency11Load_KernelEiPi --------------------------
	.section	.nv.info._ZN7gunrock4util7latency11Load_KernelEiPi,"",@"SHT_CUDA_INFO"
	.sectionflags	@""
	.align	4


	//----- nvinfo : EIATTR_CUDA_API_VERSION
	.align		4
        /*0000*/ 	.byte	0x04, 0x37
        /*0002*/ 	.short	(.L_7 - .L_6)
.L_6:
        /*0004*/ 	.word	0x00000082


	//----- nvinfo : EIATTR_KPARAM_INFO
	.align		4
.L_7:
        /*0008*/ 	.byte	0x04, 0x17
        /*000a*/ 	.short	(.L_9 - .L_8)
.L_8:
        /*000c*/ 	.word	0x00000000
        /*0010*/ 	.short	0x0001
        /*0012*/ 	.short	0x0008
        /*0014*/ 	.byte	0x00, 0xf5, 0x21, 0x00


	//----- nvinfo : EIATTR_KPARAM_INFO
	.align		4
.L_9:
        /*0018*/ 	.byte	0x04, 0x17
        /*001a*/ 	.short	(.L_11 - .L_10)
.L_10:
        /*001c*/ 	.word	0x00000000
        /*0020*/ 	.short	0x0000
        /*0022*/ 	.short	0x0000
        /*0024*/ 	.byte	0x00, 0xf0, 0x11, 0x00


	//----- nvinfo : EIATTR_SPARSE_MMA_MASK
	.align		4
.L_11:
        /*0028*/ 	.byte	0x03, 0x50
        /*002a*/ 	.short	0x0000


	//----- nvinfo : EIATTR_MAXREG_COUNT
	.align		4
        /*002c*/ 	.byte	0x03, 0x1b
        /*002e*/ 	.short	0x00ff


	//----- nvinfo : EIATTR_MERCURY_ISA_VERSION
	.align		4
        /*0030*/ 	.byte	0x03, 0x5f
        /*0032*/ 	.short	0x0101


	//----- nvinfo : EIATTR_VRC_CTA_INIT_COUNT
	.align		4
        /*0034*/ 	.byte	0x02, 0x4a
	.zero		1
	.zero		1


	//----- nvinfo : EIATTR_EXIT_INSTR_OFFSETS
	.align		4
        /*0038*/ 	.byte	0x04, 0x1c
        /*003a*/ 	.short	(.L_13 - .L_12)


	//   ....[0]....
.L_12:
        /*003c*/ 	.word	0x00000380


	//----- nvinfo : EIATTR_CBANK_PARAM_SIZE
	.align		4
.L_13:
        /*0040*/ 	.byte	0x03, 0x19
        /*0042*/ 	.short	0x0010


	//----- nvinfo : EIATTR_PARAM_CBANK
	.align		4
        /*0044*/ 	.byte	0x04, 0x0a
        /*0046*/ 	.short	(.L_15 - .L_14)
	.align		4
.L_14:
        /*0048*/ 	.word	index@(.nv.constant0._ZN7gunrock4util7latency11Load_KernelEiPi)
        /*004c*/ 	.short	0x0380
        /*004e*/ 	.short	0x0010


	//----- nvinfo : EIATTR_SW_WAR
	.align		4
.L_15:
        /*0050*/ 	.byte	0x04, 0x36
        /*0052*/ 	.short	(.L_17 - .L_16)
.L_16:
        /*0054*/ 	.word	0x00000008
.L_17:


//--------------------- .nv.callgraph             --------------------------
	.section	.nv.callgraph,"",@"SHT_CUDA_CALLGRAPH"
	.align	4
	.sectionentsize	8
	.align		4
        /*0000*/ 	.word	0x00000000
	.align		4
        /*0004*/ 	.word	0xffffffff
	.align		4
        /*0008*/ 	.word	0x00000000
	.align		4
        /*000c*/ 	.word	0xfffffffe
	.align		4
        /*0010*/ 	.word	0x00000000
	.align		4
        /*0014*/ 	.word	0xfffffffd
	.align		4
        /*0018*/ 	.word	0x00000000
	.align		4
        /*001c*/ 	.word	0xfffffffc


//--------------------- .text._ZN7gunrock4util7latency11Load_KernelEiPi --------------------------
	.section	.text._ZN7gunrock4util7latency11Load_KernelEiPi,"ax",@progbits
	.align	128
        .global         _ZN7gunrock4util7latency11Load_KernelEiPi
        .type           _ZN7gunrock4util7latency11Load_KernelEiPi,@function
        .size           _ZN7gunrock4util7latency11Load_KernelEiPi,(.L_x_8 - _ZN7gunrock4util7latency11Load_KernelEiPi)
        .other          _ZN7gunrock4util7latency11Load_KernelEiPi,@"STO_CUDA_ENTRY STV_DEFAULT"
_ZN7gunrock4util7latency11Load_KernelEiPi:
.text._ZN7gunrock4util7latency11Load_KernelEiPi:
[----:B------:R-:W-:Y:S01]  /*0000*/  LDC R1, c[0x0][0x37c] ;  /* 0x0000df00ff017b82 */ /* 0x000fe20000000800 */
[----:B------:R-:W0:Y:S07]  /*0010*/  S2R R5, SR_CTAID.X ;  /* 0x0000000000057919 */ /* 0x000e2e0000002500 */
[----:B------:R-:W1:Y:S01]  /*0020*/  LDC.64 R2, c[0x0][0x388] ;  /* 0x0000e200ff027b82 */ /* 0x000e620000000a00 */
[----:B------:R-:W0:Y:S01]  /*0030*/  LDCU UR4, c[0x0][0x360] ;  /* 0x00006c00ff0477ac */ /* 0x000e220008000800 */
[----:B------:R-:W0:Y:S01]  /*0040*/  S2R R0, SR_TID.X ;  /* 0x0000000000007919 */ /* 0x000e220000002100 */
[----:B------:R-:W2:Y:S01]  /*0050*/  LDCU.64 UR6, c[0x0][0x358] ;  /* 0x00006b00ff0677ac */ /* 0x000ea20008000a00 */
[----:B------:R-:W3:Y:S01]  /*0060*/  LDCU UR5, c[0x0][0x380] ;  /* 0x00007000ff0577ac */ /* 0x000ee20008000800 */
[----:B0-----:R-:W-:-:S04]  /*0070*/  IMAD R5, R5, UR4, R0 ;  /* 0x0000000405057c24 */ /* 0x001fc8000f8e0200 */
[----:B-1----:R-:W-:-:S05]  /*0080*/  IMAD.WIDE R2, R5, 0x4, R2 ;  /* 0x0000000405027825 */ /* 0x002fca00078e0202 */
[----:B--2---:R0:W5:Y:S01]  /*0090*/  LDG.E R5, desc[UR6][R2.64] ;  /* 0x0000000602057981 */ /* 0x004162000c1e1900 */
[----:B---3--:R-:W-:-:S09]  /*00a0*/  UISETP.GE.AND UP0, UPT, UR5, 0x1, UPT ;  /* 0x000000010500788c */ /* 0x008fd2000bf06270 */
[----:B0-----:R-:W-:Y:S05]  /*00b0*/  BRA.U !UP0, `(.L_x_0) ;  /* 0x0000000108ac7547 */ /* 0x001fea000b800000 */
[----:B------:R-:W-:Y:S02]  /*00c0*/  UISETP.GE.U32.AND UP0, UPT, UR5, 0x4, UPT ;  /* 0x000000040500788c */ /* 0x000fe4000bf06070 */
[----:B------:R-:W-:-:S07]  /*00d0*/  ULOP3.LUT UR4, UR5, 0x3, URZ, 0xc0, !UPT ;  /* 0x0000000305047892 */ /* 0x000fce000f8ec0ff */
[----:B------:R-:W-:Y:S05]  /*00e0*/  BRA.U !UP0, `(.L_x_1) ;  /* 0x0000000108807547 */ /* 0x000fea000b800000 */
[----:B------:R-:W-:-:S04]  /*00f0*/  ULOP3.LUT UR5, UR5, 0x7ffffffc, URZ, 0xc0, !UPT ;  /* 0x7ffffffc05057892 */ /* 0x000fc8000f8ec0ff */
[----:B------:R-:W-:-:S04]  /*0100*/  UIADD3 UR5, UPT, UPT, -UR5, URZ, URZ ;  /* 0x000000ff05057290 */ /* 0x000fc8000fffe1ff */
[----:B------:R-:W-:Y:S02]  /*0110*/  UISETP.GE.AND UP0, UPT, UR5, URZ, UPT ;  /* 0x000000ff0500728c */ /* 0x000fe4000bf06270 */
[----:B------:R-:W-:-:S07]  /*0120*/  MOV R6, UR5 ;  /* 0x0000000500067c02 */ /* 0x000fce0008000f00 */
[----:B------:R-:W-:Y:S05]  /*0130*/  BRA.U UP0, `(.L_x_2) ;  /* 0x0000000100587547 */ /* 0x000fea000b800000 */
[----:B------:R-:W-:Y:S01]  /*0140*/  IMAD.MOV R0, RZ, RZ, -R6 ;  /* 0x000000ffff007224 */ /* 0x000fe200078e0a06 */
[----:B------:R-:W-:-:S04]  /*0150*/  PLOP3.LUT P0, PT, PT, PT, PT, 0x80, 0x8 ;  /* 0x000000000008781c */ /* 0x000fc80003f0f070 */
[----:B------:R-:W-:-:S13]  /*0160*/  ISETP.GT.AND P1, PT, R0, 0xc, PT ;  /* 0x0000000c0000780c */ /* 0x000fda0003f24270 */
[----:B------:R-:W-:Y:S05]  /*0170*/  @!P1 BRA `(.L_x_3) ;  /* 0x0000000000249947 */ /* 0x000fea0003800000 */
[----:B------:R-:W-:Y:S02]  /*0180*/  PLOP3.LUT P0, PT, PT, PT, PT, 0x8, 0x80 ;  /* 0x000000000080781c */ /* 0x000fe40003f0e170 */
[----:B------:R-:W-:-:S11]  /*0190*/  MOV R0, 0x1fd11 ;  /* 0x0001fd1100007802 */ /* 0x000fd60000000f00 */
.L_x_4:
[----:B------:R-:W-:Y:S02]  /*01a0*/  VIADD R6, R6, 0x10 ;  /* 0x0000001006067836 */ /* 0x000fe40000000000 */
[----:B-----5:R-:W-:-:S03]  /*01b0*/  IMAD R5, R5, R0, 0x4f35a8 ;  /* 0x004f35a805057424 */ /* 0x020fc600078e0200 */
[----:B------:R-:W-:Y:S01]  /*01c0*/  ISETP.GE.AND P1, PT, R6, -0xc, PT ;  /* 0xfffffff40600780c */ /* 0x000fe20003f26270 */
[----:B------:R-:W-:-:S04]  /*01d0*/  IMAD R5, R5, R0, 0x4f35a8 ;  /* 0x004f35a805057424 */ /* 0x000fc800078e0200 */
[----:B------:R-:W-:-:S04]  /*01e0*/  IMAD R5, R5, R0, 0x4f35a8 ;  /* 0x004f35a805057424 */ /* 0x000fc800078e0200 */
[----:B------:R-:W-:-:S04]  /*01f0*/  IMAD R5, R5, R0, 0x4f35a8 ;  /* 0x004f35a805057424 */ /* 0x000fc800078e0200 */
[----:B------:R-:W-:Y:S05]  /*0200*/  @!P1 BRA `(.L_x_4) ;  /* 0xfffffffc00e49947 */ /* 0x000fea000383ffff */
.L_x_3:
[----:B------:R-:W-:-:S04]  /*0210*/  IADD3 R0, PT, PT, -R6, RZ, RZ ;  /* 0x000000ff06007210 */ /* 0x000fc80007ffe1ff */
[----:B------:R-:W-:-:S13]  /*0220*/  ISETP.GT.AND P1, PT, R0, 0x4, PT ;  /* 0x000000040000780c */ /* 0x000fda0003f24270 */
[----:B------:R-:W-:Y:S01]  /*0230*/  @P1 VIADD R6, R6, 0x8 ;  /* 0x0000000806061836 */ /* 0x000fe20000000000 */
[----:B------:R-:W-:Y:S02]  /*0240*/  @P1 PLOP3.LUT P0, PT, PT, PT, PT, 0x8, 0x80 ;  /* 0x000000000080181c */ /* 0x000fe40003f0e170 */
[----:B------:R-:W-:Y:S02]  /*0250*/  @P1 MOV R4, 0x1fd11 ;  /* 0x0001fd1100041802 */ /* 0x000fe40000000f00 */
[----:B------:R-:W-:-:S03]  /*0260*/  ISETP.NE.OR P0, PT, R6, RZ, P0 ;  /* 0x000000ff0600720c */ /* 0x000fc60000705670 */
[----:B-----5:R-:W-:-:S04]  /*0270*/  @P1 IMAD R0, R5, R4, 0x4f35a8 ;  /* 0x004f35a805001424 */ /* 0x020fc800078e0204 */
[----:B------:R-:W-:-:S06]  /*0280*/  @P1 IMAD R5, R0, R4, 0x4f35a8 ;  /* 0x004f35a800051424 */ /* 0x000fcc00078e0204 */
[----:B------:R-:W-:Y:S05]  /*0290*/  @!P0 BRA `(.L_x_1) ;  /* 0x0000000000148947 */ /* 0x000fea0003800000 */
.L_x_2:
[----:B------:R-:W-:-:S07]  /*02a0*/  IMAD.MOV.U32 R0, RZ, RZ, 0x1fd11 ;  /* 0x0001fd11ff007424 */ /* 0x000fce00078e00ff */
.L_x_5:
[----:B------:R-:W-:Y:S01]  /*02b0*/  IADD3 R6, PT, PT, R6, 0x4, RZ ;  /* 0x0000000406067810 */ /* 0x000fe20007ffe0ff */
[----:B-----5:R-:W-:-:S03]  /*02c0*/  IMAD R5, R5, R0, 0x4f35a8 ;  /* 0x004f35a805057424 */ /* 0x020fc600078e0200 */
[----:B------:R-:W-:-:S13]  /*02d0*/  ISETP.NE.AND P0, PT, R6, RZ, PT ;  /* 0x000000ff0600720c */ /* 0x000fda0003f05270 */
[----:B------:R-:W-:Y:S05]  /*02e0*/  @P0 BRA `(.L_x_5) ;  /* 0xfffffffc00f00947 */ /* 0x000fea000383ffff */
.L_x_1:
[----:B------:R-:W-:-:S09]  /*02f0*/  UISETP.NE.AND UP0, UPT, UR4, URZ, UPT ;  /* 0x000000ff0400728c */ /* 0x000fd2000bf05270 */
[----:B------:R-:W-:Y:S05]  /*0300*/  BRA.U !UP0, `(.L_x_0) ;  /* 0x0000000108187547 */ /* 0x000fea000b800000 */
[----:B------:R-:W-:Y:S01]  /*0310*/  HFMA2 R0, -RZ, RZ, 0, 1.132488250732421875e-06 ;  /* 0x00000013ff007431 */ /* 0x000fe200000001ff */
[----:B------:R-:W-:-:S12]  /*0320*/  UIADD3 UR4, UPT, UPT, -UR4, URZ, URZ ;  /* 0x000000ff04047290 */ /* 0x000fd8000fffe1ff */
.L_x_6:
[----:B------:R-:W-:Y:S01]  /*0330*/  UIADD3 UR4, UPT, UPT, UR4, 0x1, URZ ;  /* 0x0000000104047890 */ /* 0x000fe2000fffe0ff */
[----:B-----5:R-:W-:-:S03]  /*0340*/  IMAD R5, R5, R0, 0x2cd ;  /* 0x000002cd05057424 */ /* 0x020fc600078e0200 */
[----:B------:R-:W-:-:S09]  /*0350*/  UISETP.NE.AND UP0, UPT, UR4, URZ, UPT ;  /* 0x000000ff0400728c */ /* 0x000fd2000bf05270 */
[----:B------:R-:W-:Y:S05]  /*0360*/  BRA.U UP0, `(.L_x_6) ;  /* 0xfffffffd00f07547 */ /* 0x000fea000b83ffff */
.L_x_0:
[----:B-----5:R-:W-:Y:S01]  /*0370*/  STG.E desc[UR6][R2.64], R5 ;  /* 0x0000000502007986 */ /* 0x020fe2000c101906 */
[----:B------:R-:W-:Y:S05]  /*0380*/  EXIT ;  /* 0x000000000000794d */ /* 0x000fea0003800000 */
.L_x_7:
[----:B------:R-:W-:-:S00]  /*0390*/  BRA `(.L_x_7) ;  /* 0xfffffffc00fc7947 */ /* 0x000fc0000383ffff */
[----:B------:R-:W-:-:S00]  /*03a0*/  NOP ;  /* 0x0000000000007918 */ /* 0x000fc00000000000 */
        /* <DEDUP_REMOVED lines=13> */
.L_x_8:


//--------------------- .nv.shared.reserved.0     --------------------------
	.section	.nv.shared.reserved.0,"aw",@nobits
	.weak		__nv_reservedSMEM_offset_0_alias
	.size		__nv_reservedSMEM_offset_0_alias, 0, 64
	.other		__nv_reservedSMEM_offset_0_alias,@"STO_CUDA_RESERVED_SHARED STV_DEFAULT"
__nv_reservedSMEM_offset_0_alias:
	.zero		0
	.zero		64


//--------------------- .nv.constant0._ZN7gunrock4util7latency11Load_KernelEiPi --------------------------
	.section	.nv.constant0._ZN7gunrock4util7latency11Load_KernelEiPi,"a",@progbits
	.sectionflags	@""
	.align	4
.nv.constant0._ZN7gunrock4util7latency11Load_KernelEiPi:
	.zero		912


//--------------------- SYMBOLS --------------------------

	.type		.nv.reservedSmem.offset0,@object
	.size		.nv.reservedSmem.offset0,0x4
